//
// Generated by NVIDIA NVVM Compiler
//
// Compiler Build ID: CL-36424714
// Cuda compilation tools, release 13.0, V13.0.88
// Based on NVVM 20.0.0
//

.version 9.0
.target sm_100
.address_size 64

	// .globl	_Z16imageConvolutionPKfPfii

.visible .entry _Z16imageConvolutionPKfPfii(
	.param .u64 .ptr .align 1 _Z16imageConvolutionPKfPfii_param_0,
	.param .u64 .ptr .align 1 _Z16imageConvolutionPKfPfii_param_1,
	.param .u32 _Z16imageConvolutionPKfPfii_param_2,
	.param .u32 _Z16imageConvolutionPKfPfii_param_3
)
{
	.reg .pred 	%p<4>;
	.reg .b32 	%r<42>;
	.reg .b32 	%f<19>;
	.reg .b64 	%rd<25>;

	ld.param.u64 	%rd1, [_Z16imageConvolutionPKfPfii_param_0];
	ld.param.u64 	%rd2, [_Z16imageConvolutionPKfPfii_param_1];
	ld.param.u32 	%r3, [_Z16imageConvolutionPKfPfii_param_2];
	ld.param.u32 	%r5, [_Z16imageConvolutionPKfPfii_param_3];
	mov.u32 	%r6, %tid.x;
	mov.u32 	%r7, %ctaid.x;
	mov.u32 	%r8, %ntid.x;
	mad.lo.s32 	%r1, %r7, %r8, %r6;
	mov.u32 	%r9, %tid.y;
	mov.u32 	%r10, %ctaid.y;
	mov.u32 	%r11, %ntid.y;
	mad.lo.s32 	%r12, %r10, %r11, %r9;
	setp.ge.s32 	%p1, %r1, %r3;
	setp.ge.s32 	%p2, %r12, %r5;
	or.pred  	%p3, %p1, %p2;
	@%p3 bra 	$L__BB0_2;
	cvta.to.global.u64 	%rd3, %rd2;
	cvta.to.global.u64 	%rd4, %rd1;
	add.s32 	%r13, %r3, -1;
	add.s32 	%r14, %r5, -1;
	max.u32 	%r15, %r12, 1;
	add.s32 	%r16, %r15, -1;
	min.u32 	%r17, %r16, %r14;
	mul.lo.s32 	%r18, %r17, %r3;
	max.s32 	%r19, %r1, 1;
	add.s32 	%r20, %r19, -1;
	min.s32 	%r21, %r20, %r13;
	add.s32 	%r22, %r18, %r21;
	mul.wide.s32 	%rd5, %r22, 4;
	add.s64 	%rd6, %rd4, %rd5;
	ld.global.f32 	%f1, [%rd6];
	add.f32 	%f2, %f1, 0f00000000;
	min.u32 	%r23, %r12, %r14;
	mul.lo.s32 	%r24, %r23, %r3;
	add.s32 	%r25, %r24, %r21;
	mul.wide.s32 	%rd7, %r25, 4;
	add.s64 	%rd8, %rd4, %rd7;
	ld.global.f32 	%f3, [%rd8];
	add.f32 	%f4, %f2, %f3;
	add.s32 	%r26, %r12, 1;
	min.u32 	%r27, %r26, %r14;
	mul.lo.s32 	%r28, %r27, %r3;
	add.s32 	%r29, %r28, %r21;
	mul.wide.s32 	%rd9, %r29, 4;
	add.s64 	%rd10, %rd4, %rd9;
	ld.global.f32 	%f5, [%rd10];
	add.f32 	%f6, %f4, %f5;
	max.s32 	%r30, %r1, 0;
	min.s32 	%r31, %r30, %r13;
	add.s32 	%r32, %r18, %r31;
	mul.wide.s32 	%rd11, %r32, 4;
	add.s64 	%rd12, %rd4, %rd11;
	ld.global.f32 	%f7, [%rd12];
	add.f32 	%f8, %f6, %f7;
	add.s32 	%r33, %r24, %r31;
	mul.wide.s32 	%rd13, %r33, 4;
	add.s64 	%rd14, %rd4, %rd13;
	ld.global.f32 	%f9, [%rd14];
	add.f32 	%f10, %f8, %f9;
	add.s32 	%r34, %r28, %r31;
	mul.wide.s32 	%rd15, %r34, 4;
	add.s64 	%rd16, %rd4, %rd15;
	ld.global.f32 	%f11, [%rd16];
	add.f32 	%f12, %f10, %f11;
	max.s32 	%r35, %r1, -1;
	add.s32 	%r36, %r35, 1;
	min.s32 	%r37, %r36, %r13;
	add.s32 	%r38, %r18, %r37;
	mul.wide.s32 	%rd17, %r38, 4;
	add.s64 	%rd18, %rd4, %rd17;
	ld.global.f32 	%f13, [%rd18];
	add.f32 	%f14, %f12, %f13;
	add.s32 	%r39, %r24, %r37;
	mul.wide.s32 	%rd19, %r39, 4;
	add.s64 	%rd20, %rd4, %rd19;
	ld.global.f32 	%f15, [%rd20];
	add.f32 	%f16, %f14, %f15;
	add.s32 	%r40, %r28, %r37;
	mul.wide.s32 	%rd21, %r40, 4;
	add.s64 	%rd22, %rd4, %rd21;
	ld.global.f32 	%f17, [%rd22];
	add.f32 	%f18, %f16, %f17;
	mad.lo.s32 	%r41, %r3, %r12, %r1;
	mul.wide.s32 	%rd23, %r41, 4;
	add.s64 	%rd24, %rd3, %rd23;
	st.global.f32 	[%rd24], %f18;
$L__BB0_2:
	ret;

}


// ===== COMPILED SASS (sm_100) =====

	.target	sm_100

	.elftype	@"ET_EXEC"


//--------------------- .note.nv.tkinfo           --------------------------
	.section	.note.nv.tkinfo,"",@"SHT_NOTE"
	.sectionflags	@"SHF_NOTE_NV_TKINFO"
	.tkinfo
        /*0018*/ 	.word	0x00000002
        /*0030*/ 	.string	""
        /*0030*/ 	.string	"ptxas"
        /*0030*/ 	.string	"Cuda compilation tools, release 13.0, V13.0.88"
        /*0030*/ 	.string	"Build cuda_13.0.r13.0/compiler.36424714_0"
        /*0030*/ 	.string	"-arch sm_100 -m 64 "



//--------------------- .note.nv.cuinfo           --------------------------
	.section	.note.nv.cuinfo,"",@"SHT_NOTE"
	.sectionflags	@"SHF_NOTE_NV_CUINFO"
        /*0018*/ 	.short	0x0002
        /*001a*/ 	.short	0x0064
        /*001c*/ 	.short	0x0082
	.zero		2


//--------------------- .nv.info                  --------------------------
	.section	.nv.info,"",@"SHT_CUDA_INFO"
	.align	4


	//----- nvinfo : EIATTR_REGCOUNT
	.align		4
        /*0000*/ 	.byte	0x04, 0x2f
        /*0002*/ 	.short	(.L_1 - .L_0)
	.align		4
.L_0:
        /*0004*/ 	.word	index@(_Z16imageConvolutionPKfPfii)
        /*0008*/ 	.word	0x0000001c


	//----- nvinfo : EIATTR_FRAME_SIZE
	.align		4
.L_1:
        /*000c*/ 	.byte	0x04, 0x11
        /*000e*/ 	.short	(.L_3 - .L_2)
	.align		4
.L_2:
        /*0010*/ 	.word	index@(_Z16imageConvolutionPKfPfii)
        /*0014*/ 	.word	0x00000000


	//----- nvinfo : EIATTR_MIN_STACK_SIZE
	.align		4
.L_3:
        /*0018*/ 	.byte	0x04, 0x12
        /*001a*/ 	.short	(.L_5 - .L_4)
	.align		4
.L_4:
        /*001c*/ 	.word	index@(_Z16imageConvolutionPKfPfii)
        /*0020*/ 	.word	0x00000000
.L_5:


//--------------------- .nv.compat                --------------------------
	.section	.nv.compat,"",@"SHT_CUDA_COMPAT_INFO"
	.align	4
        /*0000*/ 	.byte	0x02, 0x09, 0x00, 0x00, 0x02, 0x02, 0x01, 0x00, 0x02, 0x05, 0x05, 0x00, 0x03, 0x07, 0x01, 0x01
        /*0010*/ 	.byte	0x02, 0x03, 0x00, 0x00, 0x02, 0x06, 0x01, 0x00, 0x04, 0x0b, 0x08, 0x00, 0x09, 0x00, 0x00, 0x00
        /*0020*/ 	.byte	0x00, 0x00, 0x00, 0x00


//--------------------- .nv.info._Z16imageConvolutionPKfPfii --------------------------
	.section	.nv.info._Z16imageConvolutionPKfPfii,"",@"SHT_CUDA_INFO"
	.sectionflags	@""
	.align	4


	//----- nvinfo : EIATTR_CUDA_API_VERSION
	.align		4
        /*0000*/ 	.byte	0x04, 0x37
        /*0002*/ 	.short	(.L_7 - .L_6)
.L_6:
        /*0004*/ 	.word	0x00000082


	//----- nvinfo : EIATTR_KPARAM_INFO
	.align		4
.L_7:
        /*0008*/ 	.byte	0x04, 0x17
        /*000a*/ 	.short	(.L_9 - .L_8)
.L_8:
        /*000c*/ 	.word	0x00000000
        /*0010*/ 	.short	0x0003
        /*0012*/ 	.short	0x0014
        /*0014*/ 	.byte	0x00, 0xf0, 0x11, 0x00


	//----- nvinfo : EIATTR_KPARAM_INFO
	.align		4
.L_9:
        /*0018*/ 	.byte	0x04, 0x17
        /*001a*/ 	.short	(.L_11 - .L_10)
.L_10:
        /*001c*/ 	.word	0x00000000
        /*0020*/ 	.short	0x0002
        /*0022*/ 	.short	0x0010
        /*0024*/ 	.byte	0x00, 0xf0, 0x11, 0x00


	//----- nvinfo : EIATTR_KPARAM_INFO
	.align		4
.L_11:
        /*0028*/ 	.byte	0x04, 0x17
        /*002a*/ 	.short	(.L_13 - .L_12)
.L_12:
        /*002c*/ 	.word	0x00000000
        /*0030*/ 	.short	0x0001
        /*0032*/ 	.short	0x0008
        /*0034*/ 	.byte	0x00, 0xf5, 0x21, 0x00


	//----- nvinfo : EIATTR_KPARAM_INFO
	.align		4
.L_13:
        /*0038*/ 	.byte	0x04, 0x17
        /*003a*/ 	.short	(.L_15 - .L_14)
.L_14:
        /*003c*/ 	.word	0x00000000
        /*0040*/ 	.short	0x0000
        /*0042*/ 	.short	0x0000
        /*0044*/ 	.byte	0x00, 0xf5, 0x21, 0x00


	//----- nvinfo : EIATTR_SPARSE_MMA_MASK
	.align		4
.L_15:
        /*0048*/ 	.byte	0x03, 0x50
        /*004a*/ 	.short	0x0000


	//----- nvinfo : EIATTR_MAXREG_COUNT
	.align		4
        /*004c*/ 	.byte	0x03, 0x1b
        /*004e*/ 	.short	0x00ff


	//----- nvinfo : EIATTR_MERCURY_ISA_VERSION
	.align		4
        /*0050*/ 	.byte	0x03, 0x5f
        /*0052*/ 	.short	0x0101


	//----- nvinfo : EIATTR_VRC_CTA_INIT_COUNT
	.align		4
        /*0054*/ 	.byte	0x02, 0x4a
	.zero		1
	.zero		1


	//----- nvinfo : EIATTR_EXIT_INSTR_OFFSETS
	.align		4
        /*0058*/ 	.byte	0x04, 0x1c
        /*005a*/ 	.short	(.L_17 - .L_16)


	//   ....[0]....
.L_16:
        /*005c*/ 	.word	0x000000c0


	//   ....[1]....
        /*0060*/ 	.word	0x00000430


	//----- nvinfo : EIATTR_CBANK_PARAM_SIZE
	.align		4
.L_17:
        /*0064*/ 	.byte	0x03, 0x19
        /*0066*/ 	.short	0x0018


	//----- nvinfo : EIATTR_PARAM_CBANK
	.align		4
        /*0068*/ 	.byte	0x04, 0x0a
        /*006a*/ 	.short	(.L_19 - .L_18)
	.align		4
.L_18:
        /*006c*/ 	.word	index@(.nv.constant0._Z16imageConvolutionPKfPfii)
        /*0070*/ 	.short	0x0380
        /*0072*/ 	.short	0x0018


	//----- nvinfo : EIATTR_SW_WAR
	.align		4
.L_19:
        /*0074*/ 	.byte	0x04, 0x36
        /*0076*/ 	.short	(.L_21 - .L_20)
.L_20:
        /*0078*/ 	.word	0x00000008
.L_21:


//--------------------- .nv.callgraph             --------------------------
	.section	.nv.callgraph,"",@"SHT_CUDA_CALLGRAPH"
	.align	4
	.sectionentsize	8
	.align		4
        /*0000*/ 	.word	0x00000000
	.align		4
        /*0004*/ 	.word	0xffffffff
	.align		4
        /*0008*/ 	.word	0x00000000
	.align		4
        /*000c*/ 	.word	0xfffffffe
	.align		4
        /*0010*/ 	.word	0x00000000
	.align		4
        /*0014*/ 	.word	0xfffffffd
	.align		4
        /*0018*/ 	.word	0x00000000
	.align		4
        /*001c*/ 	.word	0xfffffffc


//--------------------- .text._Z16imageConvolutionPKfPfii --------------------------
	.section	.text._Z16imageConvolutionPKfPfii,"ax",@progbits
	.align	128
        .global         _Z16imageConvolutionPKfPfii
        .type           _Z16imageConvolutionPKfPfii,@function
        .size           _Z16imageConvolutionPKfPfii,(.L_x_1 - _Z16imageConvolutionPKfPfii)
        .other          _Z16imageConvolutionPKfPfii,@"STO_CUDA_ENTRY STV_DEFAULT"
_Z16imageConvolutionPKfPfii:
.text._Z16imageConvolutionPKfPfii:
[----:B------:R-:W-:Y:S01]  /*0000*/  LDC R1, c[0x0][0x37c] ;  /* 0x0000df00ff017b82 */ /* 0x000fe20000000800 */
[----:B------:R-:W0:Y:S07]  /*0010*/  S2R R0, SR_TID.Y ;  /* 0x0000000000007919 */ /* 0x000e2e0000002200 */
[----:B------:R-:W1:Y:S01]  /*0020*/  LDC R4, c[0x0][0x360] ;  /* 0x0000d800ff047b82 */ /* 0x000e620000000800 */
[----:B------:R-:W1:Y:S07]  /*0030*/  S2R R7, SR_TID.X ;  /* 0x0000000000077919 */ /* 0x000e6e0000002100 */
[----:B------:R-:W0:Y:S08]  /*0040*/  S2UR UR5, SR_CTAID.Y ;  /* 0x00000000000579c3 */ /* 0x000e300000002600 */
[----:B------:R-:W0:Y:S08]  /*0050*/  LDC R5, c[0x0][0x364] ;  /* 0x0000d900ff057b82 */ /* 0x000e300000000800 */
[----:B------:R-:W1:Y:S08]  /*0060*/  S2UR UR4, SR_CTAID.X ;  /* 0x00000000000479c3 */ /* 0x000e700000002500 */
[----:B------:R-:W2:Y:S01]  /*0070*/  LDC.64 R2, c[0x0][0x390] ;  /* 0x0000e400ff027b82 */ /* 0x000ea20000000a00 */
[----:B0-----:R-:W-:-:S02]  /*0080*/  IMAD R0, R5, UR5, R0 ;  /* 0x0000000505007c24 */ /* 0x001fc4000f8e0200 */
[----:B-1----:R-:W-:-:S03]  /*0090*/  IMAD R7, R4, UR4, R7 ;  /* 0x0000000404077c24 */ /* 0x002fc6000f8e0207 */
[----:B--2---:R-:W-:-:S04]  /*00a0*/  ISETP.GE.AND P0, PT, R0, R3, PT ;  /* 0x000000030000720c */ /* 0x004fc80003f06270 */
[----:B------:R-:W-:-:S13]  /*00b0*/  ISETP.GE.OR P0, PT, R7, R2, P0 ;  /* 0x000000020700720c */ /* 0x000fda0000706670 */
[----:B------:R-:W-:Y:S05]  /*00c0*/  @P0 EXIT ;  /* 0x000000000000094d */ /* 0x000fea0003800000 */
[----:B------:R-:W0:Y:S01]  /*00d0*/  LDC.64 R4, c[0x0][0x380] ;  /* 0x0000e000ff047b82 */ /* 0x000e220000000a00 */
[----:B------:R-:W-:Y:S01]  /*00e0*/  IADD3 R3, PT, PT, R3, -0x1, RZ ;  /* 0xffffffff03037810 */ /* 0x000fe20007ffe0ff */
[----:B------:R-:W1:Y:S01]  /*00f0*/  LDCU.64 UR4, c[0x0][0x358] ;  /* 0x00006b00ff0477ac */ /* 0x000e620008000a00 */
[----:B------:R-:W-:Y:S02]  /*0100*/  VIMNMX.U32 R6, PT, PT, R0, 0x1, !PT ;  /* 0x0000000100067848 */ /* 0x000fe40007fe0000 */
[----:B------:R-:W-:Y:S02]  /*0110*/  IADD3 R10, PT, PT, R2, -0x1, RZ ;  /* 0xffffffff020a7810 */ /* 0x000fe40007ffe0ff */
[----:B------:R-:W-:Y:S02]  /*0120*/  VIMNMX R9, PT, PT, R7, 0x1, !PT ;  /* 0x0000000107097848 */ /* 0x000fe40007fe0100 */
[----:B------:R-:W-:Y:S02]  /*0130*/  VIADDMNMX.U32 R13, R6, 0xffffffff, R3, PT ;  /* 0xffffffff060d7846 */ /* 0x000fe40003800003 */
[----:B------:R-:W-:-:S02]  /*0140*/  VIADDMNMX R6, R9, 0xffffffff, R10, PT ;  /* 0xffffffff09067846 */ /* 0x000fc4000380010a */
[C---:B------:R-:W-:Y:S02]  /*0150*/  VIMNMX.U32 R11, PT, PT, R0.reuse, R3, PT ;  /* 0x00000003000b7248 */ /* 0x040fe40003fe0000 */
[----:B------:R-:W-:Y:S01]  /*0160*/  VIMNMX R17, PT, PT, RZ, R7, !PT ;  /* 0x00000007ff117248 */ /* 0x000fe20007fe0100 */
[-CC-:B------:R-:W-:Y:S01]  /*0170*/  IMAD R15, R13, R2.reuse, R6.reuse ;  /* 0x000000020d0f7224 */ /* 0x180fe200078e0206 */
[----:B------:R-:W-:Y:S01]  /*0180*/  VIADDMNMX.U32 R9, R0, 0x1, R3, PT ;  /* 0x0000000100097846 */ /* 0x000fe20003800003 */
[----:B------:R-:W-:Y:S01]  /*0190*/  IMAD R19, R11, R2, R6 ;  /* 0x000000020b137224 */ /* 0x000fe200078e0206 */
[----:B------:R-:W-:-:S03]  /*01a0*/  VIMNMX R12, PT, PT, R10, R17, PT ;  /* 0x000000110a0c7248 */ /* 0x000fc60003fe0100 */
[----:B------:R-:W-:Y:S02]  /*01b0*/  IMAD R21, R9, R2, R6 ;  /* 0x0000000209157224 */ /* 0x000fe400078e0206 */
[----:B0-----:R-:W-:-:S04]  /*01c0*/  IMAD.WIDE R14, R15, 0x4, R4 ;  /* 0x000000040f0e7825 */ /* 0x001fc800078e0204 */
[----:B------:R-:W-:Y:S01]  /*01d0*/  IMAD.WIDE R18, R19, 0x4, R4 ;  /* 0x0000000413127825 */ /* 0x000fe200078e0204 */
[----:B-1----:R0:W2:Y:S01]  /*01e0*/  LDG.E R3, desc[UR4][R14.64] ;  /* 0x000000040e037981 */ /* 0x0020a2000c1e1900 */
[----:B------:R-:W-:Y:S02]  /*01f0*/  VIMNMX R25, PT, PT, R7, -0x1, !PT ;  /* 0xffffffff07197848 */ /* 0x000fe40007fe0100 */
[----:B------:R-:W-:Y:S01]  /*0200*/  IMAD R17, R13, R2, R12 ;  /* 0x000000020d117224 */ /* 0x000fe200078e020c */
[----:B------:R1:W3:Y:S01]  /*0210*/  LDG.E R8, desc[UR4][R18.64] ;  /* 0x0000000412087981 */ /* 0x0002e2000c1e1900 */
[----:B------:R-:W-:Y:S01]  /*0220*/  IMAD.WIDE R20, R21, 0x4, R4 ;  /* 0x0000000415147825 */ /* 0x000fe200078e0204 */
[----:B------:R-:W-:-:S03]  /*0230*/  VIADDMNMX R24, R25, 0x1, R10, PT ;  /* 0x0000000119187846 */ /* 0x000fc6000380010a */
[----:B------:R-:W-:Y:S01]  /*0240*/  IMAD R23, R11, R2, R12 ;  /* 0x000000020b177224 */ /* 0x000fe200078e020c */
[----:B------:R-:W4:Y:S01]  /*0250*/  LDG.E R6, desc[UR4][R20.64] ;  /* 0x0000000414067981 */ /* 0x000f22000c1e1900 */
[----:B------:R-:W-:-:S04]  /*0260*/  IMAD.WIDE R16, R17, 0x4, R4 ;  /* 0x0000000411107825 */ /* 0x000fc800078e0204 */
[-C--:B------:R-:W-:Y:S02]  /*0270*/  IMAD R25, R9, R2.reuse, R12 ;  /* 0x0000000209197224 */ /* 0x080fe400078e020c */
[----:B------:R-:W-:Y:S01]  /*0280*/  IMAD.WIDE R22, R23, 0x4, R4 ;  /* 0x0000000417167825 */ /* 0x000fe200078e0204 */
[----:B------:R-:W5:Y:S03]  /*0290*/  LDG.E R16, desc[UR4][R16.64] ;  /* 0x0000000410107981 */ /* 0x000f66000c1e1900 */
[-C--:B0-----:R-:W-:Y:S02]  /*02a0*/  IMAD R15, R13, R2.reuse, R24 ;  /* 0x000000020d0f7224 */ /* 0x081fe400078e0218 */
[----:B------:R-:W-:Y:S01]  /*02b0*/  IMAD.WIDE R12, R25, 0x4, R4 ;  /* 0x00000004190c7825 */ /* 0x000fe200078e0204 */
[----:B------:R-:W5:Y:S03]  /*02c0*/  LDG.E R22, desc[UR4][R22.64] ;  /* 0x0000000416167981 */ /* 0x000f66000c1e1900 */
[----:B-1----:R-:W-:-:S02]  /*02d0*/  IMAD R19, R11, R2, R24 ;  /* 0x000000020b137224 */ /* 0x002fc400078e0218 */
[----:B------:R-:W-:Y:S01]  /*02e0*/  IMAD.WIDE R10, R15, 0x4, R4 ;  /* 0x000000040f0a7825 */ /* 0x000fe200078e0204 */
[----:B------:R-:W5:Y:S03]  /*02f0*/  LDG.E R12, desc[UR4][R12.64] ;  /* 0x000000040c0c7981 */ /* 0x000f66000c1e1900 */
[----:B------:R-:W-:Y:S02]  /*0300*/  IMAD R9, R9, R2, R24 ;  /* 0x0000000209097224 */ /* 0x000fe400078e0218 */
[--C-:B------:R-:W-:Y:S01]  /*0310*/  IMAD.WIDE R14, R19, 0x4, R4.reuse ;  /* 0x00000004130e7825 */ /* 0x100fe200078e0204 */
[----:B------:R-:W5:Y:S03]  /*0320*/  LDG.E R10, desc[UR4][R10.64] ;  /* 0x000000040a0a7981 */ /* 0x000f66000c1e1900 */
[----:B------:R-:W-:-:S02]  /*0330*/  IMAD.WIDE R18, R9, 0x4, R4 ;  /* 0x0000000409127825 */ /* 0x000fc400078e0204 */
[----:B------:R-:W5:Y:S01]  /*0340*/  LDG.E R14, desc[UR4][R14.64] ;  /* 0x000000040e0e7981 */ /* 0x000f62000c1e1900 */
[----:B------:R-:W0:Y:S03]  /*0350*/  LDC.64 R4, c[0x0][0x388] ;  /* 0x0000e200ff047b82 */ /* 0x000e260000000a00 */
[----:B------:R-:W5:Y:S01]  /*0360*/  LDG.E R18, desc[UR4][R18.64] ;  /* 0x0000000412127981 */ /* 0x000f62000c1e1900 */
[----:B------:R-:W-:-:S04]  /*0370*/  IMAD R7, R0, R2, R7 ;  /* 0x0000000200077224 */ /* 0x000fc800078e0207 */
[----:B0-----:R-:W-:-:S04]  /*0380*/  IMAD.WIDE R4, R7, 0x4, R4 ;  /* 0x0000000407047825 */ /* 0x001fc800078e0204 */
[----:B--2---:R-:W-:-:S04]  /*0390*/  FADD R3, RZ, R3 ;  /* 0x00000003ff037221 */ /* 0x004fc80000000000 */
[----:B---3--:R-:W-:-:S04]  /*03a0*/  FADD R3, R3, R8 ;  /* 0x0000000803037221 */ /* 0x008fc80000000000 */
[----:B----4-:R-:W-:-:S04]  /*03b0*/  FADD R3, R3, R6 ;  /* 0x0000000603037221 */ /* 0x010fc80000000000 */
[----:B-----5:R-:W-:-:S04]  /*03c0*/  FADD R3, R3, R16 ;  /* 0x0000001003037221 */ /* 0x020fc80000000000 */
[----:B------:R-:W-:-:S04]  /*03d0*/  FADD R3, R3, R22 ;  /* 0x0000001603037221 */ /* 0x000fc80000000000 */
[----:B------:R-:W-:-:S04]  /*03e0*/  FADD R3, R3, R12 ;  /* 0x0000000c03037221 */ /* 0x000fc80000000000 */
[----:B------:R-:W-:-:S04]  /*03f0*/  FADD R3, R3, R10 ;  /* 0x0000000a03037221 */ /* 0x000fc80000000000 */
[----:B------:R-:W-:-:S04]  /*0400*/  FADD R3, R3, R14 ;  /* 0x0000000e03037221 */ /* 0x000fc80000000000 */
[----:B------:R-:W-:-:S05]  /*0410*/  FADD R3, R3, R18 ;  /* 0x0000001203037221 */ /* 0x000fca0000000000 */
[----:B------:R-:W-:Y:S01]  /*0420*/  STG.E desc[UR4][R4.64], R3 ;  /* 0x0000000304007986 */ /* 0x000fe2000c101904 */
[----:B------:R-:W-:Y:S05]  /*0430*/  EXIT ;  /* 0x000000000000794d */ /* 0x000fea0003800000 */
.L_x_0:
[----:B------:R-:W-:-:S00]  /*0440*/  BRA `(.L_x_0) ;  /* 0xfffffffc00fc7947 */ /* 0x000fc0000383ffff */
[----:B------:R-:W-:-:S00]  /*0450*/  NOP ;  /* 0x0000000000007918 */ /* 0x000fc00000000000 */
        /* <DEDUP_REMOVED lines=10> */
.L_x_1:


//--------------------- .nv.shared.reserved.0     --------------------------
	.section	.nv.shared.reserved.0,"aw",@nobits
	.weak		__nv_reservedSMEM_offset_0_alias
	.size		__nv_reservedSMEM_offset_0_alias, 0, 64
	.other		__nv_reservedSMEM_offset_0_alias,@"STO_CUDA_RESERVED_SHARED STV_DEFAULT"
__nv_reservedSMEM_offset_0_alias:
	.zero		0
	.zero		64


//--------------------- .nv.constant0._Z16imageConvolutionPKfPfii --------------------------
	.section	.nv.constant0._Z16imageConvolutionPKfPfii,"a",@progbits
	.sectionflags	@""
	.align	4
.nv.constant0._Z16imageConvolutionPKfPfii:
	.zero		920


//--------------------- SYMBOLS --------------------------

	.type		.nv.reservedSmem.offset0,@object
	.size		.nv.reservedSmem.offset0,0x4
